	.headerflags	@"EF_CUDA_TEXMODE_UNIFIED EF_CUDA_64BIT_ADDRESS EF_CUDA_ACCELERATORS EF_CUDA_SM90 EF_CUDA_VIRTUAL_SM(EF_CUDA_SM90)"
	.elftype	@"ET_EXEC"


//--------------------- .nv.info                  --------------------------
	.section	.nv.info,"",@"SHT_CUDA_INFO"
	.align	4


	//----- nvinfo : EIATTR_REGCOUNT
	.align		4
        /*0000*/ 	.byte	0x04, 0x2f
        /*0002*/ 	.short	(.L_3 - .L_2)
	.align		4
.L_2:
        /*0004*/ 	.word	index@(triton_poi_fused__native_batch_norm_legit_no_training_convolution_hardtanh_35)
        /*0008*/ 	.word	0x00000016


	//----- nvinfo : EIATTR_MIN_STACK_SIZE
	.align		4
.L_3:
        /*000c*/ 	.byte	0x04, 0x12
        /*000e*/ 	.short	(.L_5 - .L_4)
	.align		4
.L_4:
        /*0010*/ 	.word	index@(triton_poi_fused__native_batch_norm_legit_no_training_convolution_hardtanh_35)
        /*0014*/ 	.word	0x00000000


	//----- nvinfo : EIATTR_FRAME_SIZE
	.align		4
.L_5:
        /*0018*/ 	.byte	0x04, 0x11
        /*001a*/ 	.short	(.L_7 - .L_6)
	.align		4
.L_6:
        /*001c*/ 	.word	index@(triton_poi_fused__native_batch_norm_legit_no_training_convolution_hardtanh_35)
        /*0020*/ 	.word	0x00000000


	//----- nvinfo : EIATTR_MIN_STACK_SIZE
	.align		4
.L_7:
        /*0024*/ 	.byte	0x04, 0x12
        /*0026*/ 	.short	(.L_9 - .L_8)
	.align		4
.L_8:
        /*0028*/ 	.word	index@(triton_poi_fused__native_batch_norm_legit_no_training_convolution_hardtanh_35)
        /*002c*/ 	.word	0x00000000
.L_9:


//--------------------- .nv.info.triton_poi_fused__native_batch_norm_legit_no_training_convolution_hardtanh_35 --------------------------
	.section	.nv.info.triton_poi_fused__native_batch_norm_legit_no_training_convolution_hardtanh_35,"",@"SHT_CUDA_INFO"
	.sectionflags	@""
	.align	4


	//----- nvinfo : EIATTR_CUDA_API_VERSION
	.align		4
        /*0000*/ 	.byte	0x04, 0x37
        /*0002*/ 	.short	(.L_11 - .L_10)
.L_10:
        /*0004*/ 	.word	0x0000007c


	//----- nvinfo : EIATTR_KPARAM_INFO
	.align		4
.L_11:
        /*0008*/ 	.byte	0x04, 0x17
        /*000a*/ 	.short	(.L_13 - .L_12)
.L_12:
        /*000c*/ 	.word	0x00000000
        /*0010*/ 	.short	0x0007
        /*0012*/ 	.short	0x0038
        /*0014*/ 	.byte	0x00, 0xf0, 0x11, 0x00


	//----- nvinfo : EIATTR_KPARAM_INFO
	.align		4
.L_13:
        /*0018*/ 	.byte	0x04, 0x17
        /*001a*/ 	.short	(.L_15 - .L_14)
.L_14:
        /*001c*/ 	.word	0x00000000
        /*0020*/ 	.short	0x0006
        /*0022*/ 	.short	0x0030
        /*0024*/ 	.byte	0x00, 0xf4, 0x21, 0x00


	//----- nvinfo : EIATTR_KPARAM_INFO
	.align		4
.L_15:
        /*0028*/ 	.byte	0x04, 0x17
        /*002a*/ 	.short	(.L_17 - .L_16)
.L_16:
        /*002c*/ 	.word	0x00000000
        /*0030*/ 	.short	0x0005
        /*0032*/ 	.short	0x0028
        /*0034*/ 	.byte	0x00, 0xf4, 0x21, 0x00


	//----- nvinfo : EIATTR_KPARAM_INFO
	.align		4
.L_17:
        /*0038*/ 	.byte	0x04, 0x17
        /*003a*/ 	.short	(.L_19 - .L_18)
.L_18:
        /*003c*/ 	.word	0x00000000
        /*0040*/ 	.short	0x0004
        /*0042*/ 	.short	0x0020
        /*0044*/ 	.byte	0x00, 0xf4, 0x21, 0x00


	//----- nvinfo : EIATTR_KPARAM_INFO
	.align		4
.L_19:
        /*0048*/ 	.byte	0x04, 0x17
        /*004a*/ 	.short	(.L_21 - .L_20)
.L_20:
        /*004c*/ 	.word	0x00000000
        /*0050*/ 	.short	0x0003
        /*0052*/ 	.short	0x0018
        /*0054*/ 	.byte	0x00, 0xf4, 0x21, 0x00


	//----- nvinfo : EIATTR_KPARAM_INFO
	.align		4
.L_21:
        /*0058*/ 	.byte	0x04, 0x17
        /*005a*/ 	.short	(.L_23 - .L_22)
.L_22:
        /*005c*/ 	.word	0x00000000
        /*0060*/ 	.short	0x0002
        /*0062*/ 	.short	0x0010
        /*0064*/ 	.byte	0x00, 0xf4, 0x21, 0x00


	//----- nvinfo : EIATTR_KPARAM_INFO
	.align		4
.L_23:
        /*0068*/ 	.byte	0x04, 0x17
        /*006a*/ 	.short	(.L_25 - .L_24)
.L_24:
        /*006c*/ 	.word	0x00000000
        /*0070*/ 	.short	0x0001
        /*0072*/ 	.short	0x0008
        /*0074*/ 	.byte	0x00, 0xf4, 0x21, 0x00


	//----- nvinfo : EIATTR_KPARAM_INFO
	.align		4
.L_25:
        /*0078*/ 	.byte	0x04, 0x17
        /*007a*/ 	.short	(.L_27 - .L_26)
.L_26:
        /*007c*/ 	.word	0x00000000
        /*0080*/ 	.short	0x0000
        /*0082*/ 	.short	0x0000
        /*0084*/ 	.byte	0x00, 0xf4, 0x21, 0x00


	//----- nvinfo : EIATTR_SPARSE_MMA_MASK
	.align		4
.L_27:
        /*0088*/ 	.byte	0x03, 0x50
        /*008a*/ 	.short	0x0000


	//----- nvinfo : EIATTR_MAXREG_COUNT
	.align		4
        /*008c*/ 	.byte	0x03, 0x1b
        /*008e*/ 	.short	0x00ff


	//----- nvinfo : EIATTR_EXIT_INSTR_OFFSETS
	.align		4
        /*0090*/ 	.byte	0x04, 0x1c
        /*0092*/ 	.short	(.L_29 - .L_28)


	//   ....[0]....
.L_28:
        /*0094*/ 	.word	0x00000370


	//   ....[1]....
        /*0098*/ 	.word	0x00000390


	//----- nvinfo : EIATTR_REQNTID
	.align		4
.L_29:
        /*009c*/ 	.byte	0x04, 0x10
        /*009e*/ 	.short	(.L_31 - .L_30)
.L_30:
        /*00a0*/ 	.word	0x00000080
        /*00a4*/ 	.word	0x00000001
        /*00a8*/ 	.word	0x00000001


	//----- nvinfo : EIATTR_CBANK_PARAM_SIZE
	.align		4
.L_31:
        /*00ac*/ 	.byte	0x03, 0x19
        /*00ae*/ 	.short	0x003c


	//----- nvinfo : EIATTR_PARAM_CBANK
	.align		4
        /*00b0*/ 	.byte	0x04, 0x0a
        /*00b2*/ 	.short	(.L_33 - .L_32)
	.align		4
.L_32:
        /*00b4*/ 	.word	index@(.nv.constant0.triton_poi_fused__native_batch_norm_legit_no_training_convolution_hardtanh_35)
        /*00b8*/ 	.short	0x0210
        /*00ba*/ 	.short	0x003c


	//----- nvinfo : EIATTR_SW_WAR
	.align		4
.L_33:
        /*00bc*/ 	.byte	0x04, 0x36
        /*00be*/ 	.short	(.L_35 - .L_34)
.L_34:
        /*00c0*/ 	.word	0x00000008
.L_35:


//--------------------- .nv.callgraph             --------------------------
	.section	.nv.callgraph,"",@"SHT_CUDA_CALLGRAPH"
	.align	4
	.sectionentsize	8
	.align		4
        /*0000*/ 	.word	0x00000000
	.align		4
        /*0004*/ 	.word	0xffffffff
	.align		4
        /*0008*/ 	.word	0x00000000
	.align		4
        /*000c*/ 	.word	0xfffffffe
	.align		4
        /*0010*/ 	.word	0x00000000
	.align		4
        /*0014*/ 	.word	0xfffffffd
	.align		4
        /*0018*/ 	.word	0x00000000
	.align		4
        /*001c*/ 	.word	0xfffffffc


//--------------------- .nv.constant4             --------------------------
	.section	.nv.constant4,"a",@progbits
	.align	8
	.align		8
.nv.constant4:
        /*0000*/ 	.dword	_$_str
	.align		8
        /*0008*/ 	.dword	_$_str_$_2


//--------------------- .text.triton_poi_fused__native_batch_norm_legit_no_training_convolution_hardtanh_35 --------------------------
	.section	.text.triton_poi_fused__native_batch_norm_legit_no_training_convolution_hardtanh_35,"ax",@progbits
	.align	128
        .global         triton_poi_fused__native_batch_norm_legit_no_training_convolution_hardtanh_35
        .type           triton_poi_fused__native_batch_norm_legit_no_training_convolution_hardtanh_35,@function
        .size           triton_poi_fused__native_batch_norm_legit_no_training_convolution_hardtanh_35,(.L_x_1 - triton_poi_fused__native_batch_norm_legit_no_training_convolution_hardtanh_35)
        .other          triton_poi_fused__native_batch_norm_legit_no_training_convolution_hardtanh_35,@"STO_CUDA_ENTRY STV_DEFAULT"
triton_poi_fused__native_batch_norm_legit_no_training_convolution_hardtanh_35:
.text.triton_poi_fused__native_batch_norm_legit_no_training_convolution_hardtanh_35:
[----:B------:R-:W0:Y:S01]  /*0000*/  LDC R1, c[0x0][0x28] ;  /* 0x00000a00ff017b82 */ /* 0x000e220000000800 */
[----:B------:R-:W1:Y:S07]  /*0010*/  S2R R0, SR_TID.X ;  /* 0x0000000000007919 */ /* 0x000e6e0000002100 */
[----:B------:R-:W2:Y:S01]  /*0020*/  LDC.64 R12, c[0x0][0x228] ;  /* 0x00008a00ff0c7b82 */ /* 0x000ea20000000a00 */
[----:B------:R-:W-:Y:S01]  /*0030*/  ULDC.64 UR4, c[0x0][0x208] ;  /* 0x0000820000047ab9 */ /* 0x000fe20000000a00 */
[----:B------:R-:W3:Y:S06]  /*0040*/  S2R R3, SR_CTAID.X ;  /* 0x0000000000037919 */ /* 0x000eec0000002500 */
[----:B------:R-:W4:Y:S08]  /*0050*/  LDC.64 R10, c[0x0][0x218] ;  /* 0x00008600ff0a7b82 */ /* 0x000f300000000a00 */
[----:B------:R-:W5:Y:S08]  /*0060*/  LDC.64 R6, c[0x0][0x210] ;  /* 0x00008400ff067b82 */ /* 0x000f700000000a00 */
[----:B------:R-:W5:Y:S01]  /*0070*/  LDC.64 R14, c[0x0][0x220] ;  /* 0x00008800ff0e7b82 */ /* 0x000f620000000a00 */
[----:B-1----:R-:W-:-:S07]  /*0080*/  LOP3.LUT R0, R0, 0x7f, RZ, 0xc0, !PT ;  /* 0x0000007f00007812 */ /* 0x002fce00078ec0ff */
[----:B------:R-:W1:Y:S01]  /*0090*/  LDC.64 R16, c[0x0][0x230] ;  /* 0x00008c00ff107b82 */ /* 0x000e620000000a00 */
[----:B---3--:R-:W-:-:S04]  /*00a0*/  LEA R0, R3, R0, 0x7 ;  /* 0x0000000003007211 */ /* 0x008fc800078e38ff */
[C---:B------:R-:W-:Y:S01]  /*00b0*/  ISETP.GE.AND P0, PT, R0.reuse, 0x4b00, PT ;  /* 0x00004b000000780c */ /* 0x040fe20003f06270 */
[----:B------:R-:W-:Y:S02]  /*00c0*/  IMAD.HI R2, R0, 0x1b4e81b5, RZ ;  /* 0x1b4e81b500027827 */ /* 0x000fe400078e02ff */
[----:B------:R-:W3:Y:S03]  /*00d0*/  LDC.64 R4, c[0x0][0x238] ;  /* 0x00008e00ff047b82 */ /* 0x000ee60000000a00 */
[----:B------:R-:W-:-:S04]  /*00e0*/  SHF.R.U32.HI R3, RZ, 0x1f, R2 ;  /* 0x0000001fff037819 */ /* 0x000fc80000011602 */
[----:B------:R-:W-:-:S05]  /*00f0*/  LEA.HI.SX32 R3, R2, R3, 0x1d ;  /* 0x0000000302037211 */ /* 0x000fca00078feaff */
[----:B------:R-:W-:Y:S01]  /*0100*/  IMAD R19, R3, -0x4b, R0 ;  /* 0xffffffb503137824 */ /* 0x000fe200078e0200 */
[----:B------:R-:W-:-:S03]  /*0110*/  CS2R R2, SRZ ;  /* 0x0000000000027805 */ /* 0x000fc6000001ff00 */
[----:B--2---:R-:W-:-:S05]  /*0120*/  IMAD.WIDE R12, R19, 0x4, R12 ;  /* 0x00000004130c7825 */ /* 0x004fca00078e020c */
[----:B------:R2:W3:Y:S01]  /*0130*/  @!P0 LDG.E.EL R2, desc[UR4][R12.64] ;  /* 0x000000040c028981 */ /* 0x0004e2000c2e1900 */
[----:B------:R-:W-:Y:S01]  /*0140*/  CS2R R8, SRZ ;  /* 0x0000000000087805 */ /* 0x000fe2000001ff00 */
[----:B----4-:R-:W-:-:S04]  /*0150*/  IMAD.WIDE R10, R19, 0x4, R10 ;  /* 0x00000004130a7825 */ /* 0x010fc800078e020a */
[----:B-----5:R-:W-:Y:S01]  /*0160*/  IMAD.WIDE R6, R0, 0x4, R6 ;  /* 0x0000000400067825 */ /* 0x020fe200078e0206 */
[----:B------:R4:W5:Y:S03]  /*0170*/  @!P0 LDG.E.EL R3, desc[UR4][R10.64] ;  /* 0x000000040a038981 */ /* 0x000966000c2e1900 */
[C---:B0-2---:R-:W-:Y:S01]  /*0180*/  IMAD.WIDE R12, R19.reuse, 0x4, R14 ;  /* 0x00000004130c7825 */ /* 0x045fe200078e020e */
[----:B------:R-:W5:Y:S03]  /*0190*/  @!P0 LDG.E R8, desc[UR4][R6.64] ;  /* 0x0000000406088981 */ /* 0x000f66000c1e1900 */
[----:B-1----:R-:W-:Y:S01]  /*01a0*/  IMAD.WIDE R14, R19, 0x4, R16 ;  /* 0x00000004130e7825 */ /* 0x002fe200078e0210 */
[----:B------:R-:W2:Y:S01]  /*01b0*/  @!P0 LDG.E.EL R9, desc[UR4][R12.64] ;  /* 0x000000040c098981 */ /* 0x000ea2000c2e1900 */
[----:B------:R-:W-:-:S02]  /*01c0*/  CS2R R16, SRZ ;  /* 0x0000000000107805 */ /* 0x000fc4000001ff00 */
[----:B---3--:R-:W-:-:S04]  /*01d0*/  IMAD.WIDE R4, R19, 0x4, R4 ;  /* 0x0000000413047825 */ /* 0x008fc800078e0204 */
[----:B------:R-:W3:Y:S04]  /*01e0*/  @!P0 LDG.E.EL R16, desc[UR4][R14.64] ;  /* 0x000000040e108981 */ /* 0x000ee8000c2e1900 */
[----:B------:R0:W3:Y:S01]  /*01f0*/  @!P0 LDG.E.EL R17, desc[UR4][R4.64] ;  /* 0x0000000404118981 */ /* 0x0000e2000c2e1900 */
[----:B----4-:R-:W-:Y:S01]  /*0200*/  HFMA2.MMA R11, -RZ, RZ, 1.625, 0 ;  /* 0x3e800000ff0b7435 */ /* 0x010fe200000001ff */
[----:B------:R-:W-:-:S04]  /*0210*/  FADD R2, R2, 9.9999997473787516356e-06 ;  /* 0x3727c5ac02027421 */ /* 0x000fc80000000000 */
[----:B------:R-:W1:Y:S02]  /*0220*/  MUFU.SQRT R18, R2 ;  /* 0x0000000200127308 */ /* 0x000e640000002000 */
[C---:B-1----:R-:W-:Y:S02]  /*0230*/  FSETP.GT.AND P1, PT, R18.reuse, 8.50705917302346158658e+37, PT ;  /* 0x7e8000001200780b */ /* 0x042fe40003f24000 */
[----:B------:R-:W-:-:S11]  /*0240*/  FSETP.GEU.AND P2, PT, R18, 1.175494350822287508e-38, PT ;  /* 0x008000001200780b */ /* 0x000fd60003f4e000 */
[----:B------:R-:W-:-:S04]  /*0250*/  @P1 FMUL R18, R18, 0.25 ;  /* 0x3e80000012121820 */ /* 0x000fc80000400000 */
[----:B------:R-:W-:-:S06]  /*0260*/  @!P2 FMUL R18, R18, 16777216 ;  /* 0x4b8000001212a820 */ /* 0x000fcc0000400000 */
[----:B------:R-:W0:Y:S01]  /*0270*/  MUFU.RCP R18, R18 ;  /* 0x0000001200127308 */ /* 0x000e220000001000 */
[----:B------:R-:W-:Y:S01]  /*0280*/  FSEL R11, R11, 1, P1 ;  /* 0x3f8000000b0b7808 */ /* 0x000fe20000800000 */
[----:B-----5:R-:W-:Y:S02]  /*0290*/  FADD R8, R3, R8 ;  /* 0x0000000803087221 */ /* 0x020fe40000000000 */
[----:B------:R-:W1:Y:S02]  /*02a0*/  LDC.64 R2, c[0x0][0x240] ;  /* 0x00009000ff027b82 */ /* 0x000e640000000a00 */
[----:B------:R-:W-:Y:S01]  /*02b0*/  @!P2 FMUL R11, R11, 16777216 ;  /* 0x4b8000000b0ba820 */ /* 0x000fe20000400000 */
[----:B--2---:R-:W-:-:S03]  /*02c0*/  FADD R9, R8, -R9 ;  /* 0x8000000908097221 */ /* 0x004fc60000000000 */
[----:B0-----:R-:W-:-:S04]  /*02d0*/  FMUL R4, R18, R11 ;  /* 0x0000000b12047220 */ /* 0x001fc80000400000 */
[----:B------:R-:W-:-:S04]  /*02e0*/  FMUL R4, R9, R4 ;  /* 0x0000000409047220 */ /* 0x000fc80000400000 */
[----:B---3--:R-:W-:-:S05]  /*02f0*/  FFMA R4, R4, R16, R17 ;  /* 0x0000001004047223 */ /* 0x008fca0000000011 */
[----:B------:R-:W-:-:S04]  /*0300*/  FSETP.GTU.AND P1, PT, R4, RZ, PT ;  /* 0x000000ff0400720b */ /* 0x000fc80003f2c000 */
[----:B------:R-:W-:-:S04]  /*0310*/  FSEL R5, R4, RZ, P1 ;  /* 0x000000ff04057208 */ /* 0x000fc80000800000 */
[C---:B------:R-:W-:Y:S01]  /*0320*/  FSETP.GEU.AND P1, PT, R5.reuse, 6, PT ;  /* 0x40c000000500780b */ /* 0x040fe20003f2e000 */
[----:B------:R0:W-:Y:S01]  /*0330*/  @!P0 STG.E desc[UR4][R6.64], R8 ;  /* 0x0000000806008986 */ /* 0x0001e2000c101904 */
[----:B------:R-:W-:Y:S01]  /*0340*/  FSETP.NAN.AND P2, PT, R5, R5, PT ;  /* 0x000000050500720b */ /* 0x000fe20003f48000 */
[----:B-1----:R-:W-:-:S10]  /*0350*/  IMAD.WIDE R2, R0, 0x4, R2 ;  /* 0x0000000400027825 */ /* 0x002fd400078e0202 */
[----:B------:R-:W-:Y:S01]  /*0360*/  @P1 SEL R5, R5, 0x40c00000, P2 ;  /* 0x40c0000005051807 */ /* 0x000fe20001000000 */
[----:B0-----:R-:W-:Y:S06]  /*0370*/  @P0 EXIT ;  /* 0x000000000000094d */ /* 0x001fec0003800000 */
[----:B------:R-:W-:Y:S01]  /*0380*/  STG.E desc[UR4][R2.64], R5 ;  /* 0x0000000502007986 */ /* 0x000fe2000c101904 */
[----:B------:R-:W-:Y:S05]  /*0390*/  EXIT ;  /* 0x000000000000794d */ /* 0x000fea0003800000 */
.L_x_0:
[----:B------:R-:W-:-:S00]  /*03a0*/  BRA `(.L_x_0) ;  /* 0xfffffffc00fc7947 */ /* 0x000fc0000383ffff */
[----:B------:R-:W-:-:S00]  /*03b0*/  NOP ;  /* 0x0000000000007918 */ /* 0x000fc00000000000 */
        /* <DEDUP_REMOVED lines=12> */
.L_x_1:


//--------------------- .nv.global.init           --------------------------
	.section	.nv.global.init,"aw",@progbits
.nv.global.init:
	.type		_$_str,@object
	.size		_$_str,(_$_str_$_2 - _$_str)
_$_str:
        /*0000*/ 	.byte	0x5f, 0x5f, 0x43, 0x55, 0x44, 0x41, 0x5f, 0x46, 0x54, 0x5a, 0x00
	.type		_$_str_$_2,@object
	.size		_$_str_$_2,(.L_1 - _$_str_$_2)
_$_str_$_2:
        /*000b*/ 	.byte	0x5f, 0x5f, 0x43, 0x55, 0x44, 0x41, 0x5f, 0x50, 0x52, 0x45, 0x43, 0x5f, 0x53, 0x51, 0x52, 0x54
        /*001b*/ 	.byte	0x00
.L_1:


//--------------------- .nv.constant0.triton_poi_fused__native_batch_norm_legit_no_training_convolution_hardtanh_35 --------------------------
	.section	.nv.constant0.triton_poi_fused__native_batch_norm_legit_no_training_convolution_hardtanh_35,"a",@progbits
	.sectionflags	@""
	.align	4
.nv.constant0.triton_poi_fused__native_batch_norm_legit_no_training_convolution_hardtanh_35:
	.zero		588
